//
// Generated by NVIDIA NVVM Compiler
//
// Compiler Build ID: CL-36424714
// Cuda compilation tools, release 13.0, V13.0.88
// Based on NVVM 20.0.0
//

.version 9.0
.target sm_100
.address_size 64

	// .globl	_Z6kerneliPiS_S_S_S_S_S_PViS_S_S_S_S_
// _ZZ6kerneliPiS_S_S_S_S_S_PViS_S_S_S_S_E7counter has been demoted

.visible .entry _Z6kerneliPiS_S_S_S_S_S_PViS_S_S_S_S_(
	.param .u32 _Z6kerneliPiS_S_S_S_S_S_PViS_S_S_S_S__param_0,
	.param .u64 .ptr .align 1 _Z6kerneliPiS_S_S_S_S_S_PViS_S_S_S_S__param_1,
	.param .u64 .ptr .align 1 _Z6kerneliPiS_S_S_S_S_S_PViS_S_S_S_S__param_2,
	.param .u64 .ptr .align 1 _Z6kerneliPiS_S_S_S_S_S_PViS_S_S_S_S__param_3,
	.param .u64 .ptr .align 1 _Z6kerneliPiS_S_S_S_S_S_PViS_S_S_S_S__param_4,
	.param .u64 .ptr .align 1 _Z6kerneliPiS_S_S_S_S_S_PViS_S_S_S_S__param_5,
	.param .u64 .ptr .align 1 _Z6kerneliPiS_S_S_S_S_S_PViS_S_S_S_S__param_6,
	.param .u64 .ptr .align 1 _Z6kerneliPiS_S_S_S_S_S_PViS_S_S_S_S__param_7,
	.param .u64 .ptr .align 1 _Z6kerneliPiS_S_S_S_S_S_PViS_S_S_S_S__param_8,
	.param .u64 .ptr .align 1 _Z6kerneliPiS_S_S_S_S_S_PViS_S_S_S_S__param_9,
	.param .u64 .ptr .align 1 _Z6kerneliPiS_S_S_S_S_S_PViS_S_S_S_S__param_10,
	.param .u64 .ptr .align 1 _Z6kerneliPiS_S_S_S_S_S_PViS_S_S_S_S__param_11,
	.param .u64 .ptr .align 1 _Z6kerneliPiS_S_S_S_S_S_PViS_S_S_S_S__param_12,
	.param .u64 .ptr .align 1 _Z6kerneliPiS_S_S_S_S_S_PViS_S_S_S_S__param_13
)
{
	.reg .pred 	%p<15>;
	.reg .b32 	%r<106>;
	.reg .b64 	%rd<56>;
	// demoted variable
	.shared .align 4 .u32 _ZZ6kerneliPiS_S_S_S_S_S_PViS_S_S_S_S_E7counter;
	ld.param.u32 	%r37, [_Z6kerneliPiS_S_S_S_S_S_PViS_S_S_S_S__param_0];
	ld.param.u64 	%rd11, [_Z6kerneliPiS_S_S_S_S_S_PViS_S_S_S_S__param_1];
	ld.param.u64 	%rd12, [_Z6kerneliPiS_S_S_S_S_S_PViS_S_S_S_S__param_6];
	ld.param.u64 	%rd13, [_Z6kerneliPiS_S_S_S_S_S_PViS_S_S_S_S__param_7];
	ld.param.u64 	%rd14, [_Z6kerneliPiS_S_S_S_S_S_PViS_S_S_S_S__param_8];
	ld.param.u64 	%rd15, [_Z6kerneliPiS_S_S_S_S_S_PViS_S_S_S_S__param_9];
	ld.param.u64 	%rd16, [_Z6kerneliPiS_S_S_S_S_S_PViS_S_S_S_S__param_10];
	ld.param.u64 	%rd17, [_Z6kerneliPiS_S_S_S_S_S_PViS_S_S_S_S__param_11];
	ld.param.u64 	%rd18, [_Z6kerneliPiS_S_S_S_S_S_PViS_S_S_S_S__param_12];
	cvta.to.global.u64 	%rd1, %rd14;
	cvta.to.global.u64 	%rd19, %rd18;
	cvta.to.global.u64 	%rd20, %rd17;
	cvta.to.global.u64 	%rd21, %rd12;
	cvta.to.global.u64 	%rd22, %rd13;
	cvta.to.global.u64 	%rd23, %rd16;
	cvta.to.global.u64 	%rd24, %rd15;
	cvta.to.global.u64 	%rd25, %rd11;
	mov.u32 	%r38, %ctaid.x;
	shl.b32 	%r39, %r38, 10;
	mov.u32 	%r40, %tid.x;
	or.b32  	%r41, %r39, %r40;
	add.s32 	%r1, %r41, %r37;
	mul.wide.s32 	%rd26, %r1, 4;
	add.s64 	%rd27, %rd25, %rd26;
	ld.global.u32 	%r2, [%rd27];
	mul.wide.s32 	%rd28, %r2, 4;
	add.s64 	%rd29, %rd24, %rd28;
	ld.global.u32 	%r42, [%rd29];
	add.s64 	%rd30, %rd23, %rd26;
	ld.global.u32 	%r43, [%rd30];
	add.s32 	%r3, %r43, %r42;
	add.s64 	%rd31, %rd22, %rd28;
	ld.global.u32 	%r44, [%rd31];
	add.s64 	%rd32, %rd21, %rd28;
	ld.global.u32 	%r45, [%rd32];
	mad.lo.s32 	%r4, %r45, %r43, %r44;
	bar.sync 	0;
	add.s64 	%rd33, %rd20, %rd26;
	ld.global.u32 	%r5, [%rd33];
	add.s64 	%rd34, %rd19, %rd26;
	ld.global.u32 	%r6, [%rd34];
	setp.le.s32 	%p1, %r5, %r6;
	@%p1 bra 	$L__BB0_2;
	ld.param.u64 	%rd54, [_Z6kerneliPiS_S_S_S_S_S_PViS_S_S_S_S__param_5];
	cvta.to.global.u64 	%rd38, %rd54;
	add.s64 	%rd40, %rd38, %rd28;
	ld.global.u32 	%r50, [%rd40];
	sub.s32 	%r51, %r6, %r50;
	abs.s32 	%r96, %r51;
	sub.s32 	%r52, %r5, %r50;
	abs.s32 	%r95, %r52;
	sub.s32 	%r53, %r96, %r95;
	abs.s32 	%r97, %r53;
	bra.uni 	$L__BB0_3;
$L__BB0_2:
	ld.param.u64 	%rd53, [_Z6kerneliPiS_S_S_S_S_S_PViS_S_S_S_S__param_4];
	cvta.to.global.u64 	%rd35, %rd53;
	add.s64 	%rd37, %rd35, %rd28;
	ld.global.u32 	%r46, [%rd37];
	sub.s32 	%r47, %r5, %r46;
	abs.s32 	%r96, %r47;
	sub.s32 	%r48, %r6, %r46;
	abs.s32 	%r95, %r48;
	sub.s32 	%r49, %r96, %r95;
	abs.s32 	%r97, %r49;
$L__BB0_3:
	ld.param.u64 	%rd55, [_Z6kerneliPiS_S_S_S_S_S_PViS_S_S_S_S__param_13];
	ld.param.u64 	%rd52, [_Z6kerneliPiS_S_S_S_S_S_PViS_S_S_S_S__param_3];
	ld.param.u64 	%rd51, [_Z6kerneliPiS_S_S_S_S_S_PViS_S_S_S_S__param_2];
	cvta.to.global.u64 	%rd41, %rd52;
	mul.wide.s32 	%rd42, %r3, 4;
	add.s64 	%rd2, %rd41, %rd42;
	add.s32 	%r16, %r96, %r4;
	add.s32 	%r17, %r95, %r4;
	cvta.to.global.u64 	%rd43, %rd55;
	add.s64 	%rd3, %rd43, %rd26;
	cvta.to.global.u64 	%rd45, %rd51;
	add.s64 	%rd4, %rd45, %rd26;
	mul.wide.s32 	%rd46, %r16, 4;
	add.s64 	%rd5, %rd1, %rd46;
	add.s32 	%r18, %r16, 1;
	add.s32 	%r19, %r16, 2;
	add.s32 	%r20, %r16, 3;
	mov.b32 	%r98, 1;
$L__BB0_4:
	mov.b32 	%r55, 1;
	st.shared.u32 	[_ZZ6kerneliPiS_S_S_S_S_S_PViS_S_S_S_S_E7counter], %r55;
	setp.eq.s32 	%p2, %r98, 0;
	@%p2 bra 	$L__BB0_6;
	atom.global.min.s32 	%r56, [%rd2], %r1;
$L__BB0_6:
	setp.eq.s32 	%p3, %r98, 0;
	bar.sync 	0;
	mov.b32 	%r98, 0;
	@%p3 bra 	$L__BB0_23;
	ld.global.u32 	%r58, [%rd2];
	setp.ne.s32 	%p4, %r58, %r1;
	@%p4 bra 	$L__BB0_22;
	setp.ge.u32 	%p5, %r96, %r95;
	@%p5 bra 	$L__BB0_20;
	mov.b32 	%r99, 0;
	mov.u32 	%r100, %r16;
$L__BB0_10:
	add.s32 	%r24, %r100, 1;
	mul.wide.s32 	%rd47, %r100, 4;
	add.s64 	%rd48, %rd1, %rd47;
	ld.volatile.global.u32 	%r62, [%rd48];
	ld.global.u32 	%r63, [%rd3];
	sub.s32 	%r64, %r62, %r63;
	st.volatile.global.u32 	[%rd48], %r64;
	ld.volatile.global.u32 	%r65, [%rd48];
	setp.gt.s32 	%p6, %r65, -1;
	@%p6 bra 	$L__BB0_19;
	setp.gt.s32 	%p8, %r16, %r100;
	mov.b32 	%r104, 0;
	@%p8 bra 	$L__BB0_21;
	and.b32  	%r25, %r99, 3;
	setp.eq.s32 	%p9, %r25, 3;
	mov.u32 	%r101, %r16;
	@%p9 bra 	$L__BB0_16;
	ld.global.u32 	%r68, [%rd3];
	ld.volatile.global.u32 	%r69, [%rd5];
	add.s32 	%r70, %r69, %r68;
	st.volatile.global.u32 	[%rd5], %r70;
	setp.eq.s32 	%p10, %r25, 0;
	mov.u32 	%r101, %r18;
	@%p10 bra 	$L__BB0_16;
	ld.global.u32 	%r71, [%rd3];
	ld.volatile.global.u32 	%r72, [%rd5+4];
	add.s32 	%r73, %r72, %r71;
	st.volatile.global.u32 	[%rd5+4], %r73;
	setp.eq.s32 	%p11, %r25, 1;
	mov.u32 	%r101, %r19;
	@%p11 bra 	$L__BB0_16;
	ld.global.u32 	%r74, [%rd3];
	ld.volatile.global.u32 	%r75, [%rd5+8];
	add.s32 	%r76, %r75, %r74;
	st.volatile.global.u32 	[%rd5+8], %r76;
	mov.u32 	%r101, %r20;
$L__BB0_16:
	setp.lt.u32 	%p12, %r99, 3;
	@%p12 bra 	$L__BB0_21;
	sub.s32 	%r103, %r101, %r100;
	add.s32 	%r102, %r101, -1;
$L__BB0_18:
	add.s32 	%r79, %r102, 1;
	ld.global.u32 	%r80, [%rd3];
	mul.wide.s32 	%rd49, %r79, 4;
	add.s64 	%rd50, %rd1, %rd49;
	ld.volatile.global.u32 	%r81, [%rd50];
	add.s32 	%r82, %r81, %r80;
	st.volatile.global.u32 	[%rd50], %r82;
	ld.global.u32 	%r83, [%rd3];
	ld.volatile.global.u32 	%r84, [%rd50+4];
	add.s32 	%r85, %r84, %r83;
	st.volatile.global.u32 	[%rd50+4], %r85;
	ld.global.u32 	%r86, [%rd3];
	ld.volatile.global.u32 	%r87, [%rd50+8];
	add.s32 	%r88, %r87, %r86;
	st.volatile.global.u32 	[%rd50+8], %r88;
	ld.global.u32 	%r89, [%rd3];
	ld.volatile.global.u32 	%r90, [%rd50+12];
	add.s32 	%r91, %r90, %r89;
	st.volatile.global.u32 	[%rd50+12], %r91;
	add.s32 	%r103, %r103, 4;
	add.s32 	%r102, %r102, 4;
	setp.eq.s32 	%p13, %r103, 1;
	@%p13 bra 	$L__BB0_21;
	bra.uni 	$L__BB0_18;
$L__BB0_19:
	setp.lt.s32 	%p7, %r24, %r17;
	add.s32 	%r99, %r99, 1;
	mov.u32 	%r100, %r24;
	@%p7 bra 	$L__BB0_10;
$L__BB0_20:
	ld.global.u32 	%r66, [%rd3];
	mul.lo.s32 	%r104, %r66, %r97;
$L__BB0_21:
	st.global.u32 	[%rd4], %r104;
	mov.b32 	%r93, 10000;
	st.global.u32 	[%rd2], %r93;
	bra.uni 	$L__BB0_23;
$L__BB0_22:
	mov.b32 	%r60, 0;
	st.shared.u32 	[_ZZ6kerneliPiS_S_S_S_S_S_PViS_S_S_S_S_E7counter], %r60;
	mov.b32 	%r98, 1;
$L__BB0_23:
	bar.sync 	0;
	ld.shared.u32 	%r94, [_ZZ6kerneliPiS_S_S_S_S_S_PViS_S_S_S_S_E7counter];
	setp.eq.s32 	%p14, %r94, 0;
	@%p14 bra 	$L__BB0_4;
	bar.sync 	0;
	ret;

}


// ===== COMPILED SASS (sm_100) =====

	.target	sm_100

	.elftype	@"ET_EXEC"


//--------------------- .note.nv.tkinfo           --------------------------
	.section	.note.nv.tkinfo,"",@"SHT_NOTE"
	.sectionflags	@"SHF_NOTE_NV_TKINFO"
	.tkinfo
        /*0018*/ 	.word	0x00000002
        /*0030*/ 	.string	""
        /*0030*/ 	.string	"ptxas"
        /*0030*/ 	.string	"Cuda compilation tools, release 13.0, V13.0.88"
        /*0030*/ 	.string	"Build cuda_13.0.r13.0/compiler.36424714_0"
        /*0030*/ 	.string	"-arch sm_100 -m 64 "



//--------------------- .note.nv.cuinfo           --------------------------
	.section	.note.nv.cuinfo,"",@"SHT_NOTE"
	.sectionflags	@"SHF_NOTE_NV_CUINFO"
        /*0018*/ 	.short	0x0002
        /*001a*/ 	.short	0x0064
        /*001c*/ 	.short	0x0082
	.zero		2


//--------------------- .nv.info                  --------------------------
	.section	.nv.info,"",@"SHT_CUDA_INFO"
	.align	4


	//----- nvinfo : EIATTR_REGCOUNT
	.align		4
        /*0000*/ 	.byte	0x04, 0x2f
        /*0002*/ 	.short	(.L_1 - .L_0)
	.align		4
.L_0:
        /*0004*/ 	.word	index@(_Z6kerneliPiS_S_S_S_S_S_PViS_S_S_S_S_)
        /*0008*/ 	.word	0x00000020


	//----- nvinfo : EIATTR_FRAME_SIZE
	.align		4
.L_1:
        /*000c*/ 	.byte	0x04, 0x11
        /*000e*/ 	.short	(.L_3 - .L_2)
	.align		4
.L_2:
        /*0010*/ 	.word	index@(_Z6kerneliPiS_S_S_S_S_S_PViS_S_S_S_S_)
        /*0014*/ 	.word	0x00000000


	//----- nvinfo : EIATTR_MIN_STACK_SIZE
	.align		4
.L_3:
        /*0018*/ 	.byte	0x04, 0x12
        /*001a*/ 	.short	(.L_5 - .L_4)
	.align		4
.L_4:
        /*001c*/ 	.word	index@(_Z6kerneliPiS_S_S_S_S_S_PViS_S_S_S_S_)
        /*0020*/ 	.word	0x00000000
.L_5:


//--------------------- .nv.compat                --------------------------
	.section	.nv.compat,"",@"SHT_CUDA_COMPAT_INFO"
	.align	4
        /*0000*/ 	.byte	0x02, 0x09, 0x00, 0x00, 0x02, 0x02, 0x01, 0x00, 0x02, 0x05, 0x05, 0x00, 0x03, 0x07, 0x01, 0x01
        /*0010*/ 	.byte	0x02, 0x03, 0x00, 0x00, 0x02, 0x06, 0x01, 0x00, 0x04, 0x0b, 0x08, 0x00, 0x09, 0x00, 0x00, 0x00
        /*0020*/ 	.byte	0x00, 0x00, 0x00, 0x00


//--------------------- .nv.info._Z6kerneliPiS_S_S_S_S_S_PViS_S_S_S_S_ --------------------------
	.section	.nv.info._Z6kerneliPiS_S_S_S_S_S_PViS_S_S_S_S_,"",@"SHT_CUDA_INFO"
	.sectionflags	@""
	.align	4


	//----- nvinfo : EIATTR_CUDA_API_VERSION
	.align		4
        /*0000*/ 	.byte	0x04, 0x37
        /*0002*/ 	.short	(.L_7 - .L_6)
.L_6:
        /*0004*/ 	.word	0x00000082


	//----- nvinfo : EIATTR_KPARAM_INFO
	.align		4
.L_7:
        /*0008*/ 	.byte	0x04, 0x17
        /*000a*/ 	.short	(.L_9 - .L_8)
.L_8:
        /*000c*/ 	.word	0x00000000
        /*0010*/ 	.short	0x000d
        /*0012*/ 	.short	0x0068
        /*0014*/ 	.byte	0x00, 0xf5, 0x21, 0x00


	//----- nvinfo : EIATTR_KPARAM_INFO
	.align		4
.L_9:
        /*0018*/ 	.byte	0x04, 0x17
        /*001a*/ 	.short	(.L_11 - .L_10)
.L_10:
        /*001c*/ 	.word	0x00000000
        /*0020*/ 	.short	0x000c
        /*0022*/ 	.short	0x0060
        /*0024*/ 	.byte	0x00, 0xf5, 0x21, 0x00


	//----- nvinfo : EIATTR_KPARAM_INFO
	.align		4
.L_11:
        /*0028*/ 	.byte	0x04, 0x17
        /*002a*/ 	.short	(.L_13 - .L_12)
.L_12:
        /*002c*/ 	.word	0x00000000
        /*0030*/ 	.short	0x000b
        /*0032*/ 	.short	0x0058
        /*0034*/ 	.byte	0x00, 0xf5, 0x21, 0x00


	//----- nvinfo : EIATTR_KPARAM_INFO
	.align		4
.L_13:
        /*0038*/ 	.byte	0x04, 0x17
        /*003a*/ 	.short	(.L_15 - .L_14)
.L_14:
        /*003c*/ 	.word	0x00000000
        /*0040*/ 	.short	0x000a
        /*0042*/ 	.short	0x0050
        /*0044*/ 	.byte	0x00, 0xf5, 0x21, 0x00


	//----- nvinfo : EIATTR_KPARAM_INFO
	.align		4
.L_15:
        /*0048*/ 	.byte	0x04, 0x17
        /*004a*/ 	.short	(.L_17 - .L_16)
.L_16:
        /*004c*/ 	.word	0x00000000
        /*0050*/ 	.short	0x0009
        /*0052*/ 	.short	0x0048
        /*0054*/ 	.byte	0x00, 0xf5, 0x21, 0x00


	//----- nvinfo : EIATTR_KPARAM_INFO
	.align		4
.L_17:
        /*0058*/ 	.byte	0x04, 0x17
        /*005a*/ 	.short	(.L_19 - .L_18)
.L_18:
        /*005c*/ 	.word	0x00000000
        /*0060*/ 	.short	0x0008
        /*0062*/ 	.short	0x0040
        /*0064*/ 	.byte	0x00, 0xf5, 0x21, 0x00


	//----- nvinfo : EIATTR_KPARAM_INFO
	.align		4
.L_19:
        /*0068*/ 	.byte	0x04, 0x17
        /*006a*/ 	.short	(.L_21 - .L_20)
.L_20:
        /*006c*/ 	.word	0x00000000
        /*0070*/ 	.short	0x0007
        /*0072*/ 	.short	0x0038
        /*0074*/ 	.byte	0x00, 0xf5, 0x21, 0x00


	//----- nvinfo : EIATTR_KPARAM_INFO
	.align		4
.L_21:
        /*0078*/ 	.byte	0x04, 0x17
        /*007a*/ 	.short	(.L_23 - .L_22)
.L_22:
        /*007c*/ 	.word	0x00000000
        /*0080*/ 	.short	0x0006
        /*0082*/ 	.short	0x0030
        /*0084*/ 	.byte	0x00, 0xf5, 0x21, 0x00


	//----- nvinfo : EIATTR_KPARAM_INFO
	.align		4
.L_23:
        /*0088*/ 	.byte	0x04, 0x17
        /*008a*/ 	.short	(.L_25 - .L_24)
.L_24:
        /*008c*/ 	.word	0x00000000
        /*0090*/ 	.short	0x0005
        /*0092*/ 	.short	0x0028
        /*0094*/ 	.byte	0x00, 0xf5, 0x21, 0x00


	//----- nvinfo : EIATTR_KPARAM_INFO
	.align		4
.L_25:
        /*0098*/ 	.byte	0x04, 0x17
        /*009a*/ 	.short	(.L_27 - .L_26)
.L_26:
        /*009c*/ 	.word	0x00000000
        /*00a0*/ 	.short	0x0004
        /*00a2*/ 	.short	0x0020
        /*00a4*/ 	.byte	0x00, 0xf5, 0x21, 0x00


	//----- nvinfo : EIATTR_KPARAM_INFO
	.align		4
.L_27:
        /*00a8*/ 	.byte	0x04, 0x17
        /*00aa*/ 	.short	(.L_29 - .L_28)
.L_28:
        /*00ac*/ 	.word	0x00000000
        /*00b0*/ 	.short	0x0003
        /*00b2*/ 	.short	0x0018
        /*00b4*/ 	.byte	0x00, 0xf5, 0x21, 0x00


	//----- nvinfo : EIATTR_KPARAM_INFO
	.align		4
.L_29:
        /*00b8*/ 	.byte	0x04, 0x17
        /*00ba*/ 	.short	(.L_31 - .L_30)
.L_30:
        /*00bc*/ 	.word	0x00000000
        /*00c0*/ 	.short	0x0002
        /*00c2*/ 	.short	0x0010
        /*00c4*/ 	.byte	0x00, 0xf5, 0x21, 0x00


	//----- nvinfo : EIATTR_KPARAM_INFO
	.align		4
.L_31:
        /*00c8*/ 	.byte	0x04, 0x17
        /*00ca*/ 	.short	(.L_33 - .L_32)
.L_32:
        /*00cc*/ 	.word	0x00000000
        /*00d0*/ 	.short	0x0001
        /*00d2*/ 	.short	0x0008
        /*00d4*/ 	.byte	0x00, 0xf5, 0x21, 0x00


	//----- nvinfo : EIATTR_KPARAM_INFO
	.align		4
.L_33:
        /*00d8*/ 	.byte	0x04, 0x17
        /*00da*/ 	.short	(.L_35 - .L_34)
.L_34:
        /*00dc*/ 	.word	0x00000000
        /*00e0*/ 	.short	0x0000
        /*00e2*/ 	.short	0x0000
        /*00e4*/ 	.byte	0x00, 0xf0, 0x11, 0x00


	//----- nvinfo : EIATTR_SPARSE_MMA_MASK
	.align		4
.L_35:
        /*00e8*/ 	.byte	0x03, 0x50
        /*00ea*/ 	.short	0x0000


	//----- nvinfo : EIATTR_MAXREG_COUNT
	.align		4
        /*00ec*/ 	.byte	0x03, 0x1b
        /*00ee*/ 	.short	0x00ff


	//----- nvinfo : EIATTR_NUM_BARRIERS
	.align		4
        /*00f0*/ 	.byte	0x02, 0x4c
        /*00f2*/ 	.byte	0x01
	.zero		1


	//----- nvinfo : EIATTR_MERCURY_ISA_VERSION
	.align		4
        /*00f4*/ 	.byte	0x03, 0x5f
        /*00f6*/ 	.short	0x0101


	//----- nvinfo : EIATTR_VRC_CTA_INIT_COUNT
	.align		4
        /*00f8*/ 	.byte	0x02, 0x4a
	.zero		1
	.zero		1


	//----- nvinfo : EIATTR_EXIT_INSTR_OFFSETS
	.align		4
        /*00fc*/ 	.byte	0x04, 0x1c
        /*00fe*/ 	.short	(.L_37 - .L_36)


	//   ....[0]....
.L_36:
        /*0100*/ 	.word	0x00000b20


	//----- nvinfo : EIATTR_CRS_STACK_SIZE
	.align		4
.L_37:
        /*0104*/ 	.byte	0x04, 0x1e
        /*0106*/ 	.short	(.L_39 - .L_38)
.L_38:
        /*0108*/ 	.word	0x00000000


	//----- nvinfo : EIATTR_CBANK_PARAM_SIZE
	.align		4
.L_39:
        /*010c*/ 	.byte	0x03, 0x19
        /*010e*/ 	.short	0x0070


	//----- nvinfo : EIATTR_PARAM_CBANK
	.align		4
        /*0110*/ 	.byte	0x04, 0x0a
        /*0112*/ 	.short	(.L_41 - .L_40)
	.align		4
.L_40:
        /*0114*/ 	.word	index@(.nv.constant0._Z6kerneliPiS_S_S_S_S_S_PViS_S_S_S_S_)
        /*0118*/ 	.short	0x0380
        /*011a*/ 	.short	0x0070


	//----- nvinfo : EIATTR_SW_WAR
	.align		4
.L_41:
        /*011c*/ 	.byte	0x04, 0x36
        /*011e*/ 	.short	(.L_43 - .L_42)
.L_42:
        /*0120*/ 	.word	0x00000008
.L_43:


//--------------------- .nv.callgraph             --------------------------
	.section	.nv.callgraph,"",@"SHT_CUDA_CALLGRAPH"
	.align	4
	.sectionentsize	8
	.align		4
        /*0000*/ 	.word	0x00000000
	.align		4
        /*0004*/ 	.word	0xffffffff
	.align		4
        /*0008*/ 	.word	0x00000000
	.align		4
        /*000c*/ 	.word	0xfffffffe
	.align		4
        /*0010*/ 	.word	0x00000000
	.align		4
        /*0014*/ 	.word	0xfffffffd
	.align		4
        /*0018*/ 	.word	0x00000000
	.align		4
        /*001c*/ 	.word	0xfffffffc


//--------------------- .text._Z6kerneliPiS_S_S_S_S_S_PViS_S_S_S_S_ --------------------------
	.section	.text._Z6kerneliPiS_S_S_S_S_S_PViS_S_S_S_S_,"ax",@progbits
	.align	128
        .global         _Z6kerneliPiS_S_S_S_S_S_PViS_S_S_S_S_
        .type           _Z6kerneliPiS_S_S_S_S_S_PViS_S_S_S_S_,@function
        .size           _Z6kerneliPiS_S_S_S_S_S_PViS_S_S_S_S_,(.L_x_14 - _Z6kerneliPiS_S_S_S_S_S_PViS_S_S_S_S_)
        .other          _Z6kerneliPiS_S_S_S_S_S_PViS_S_S_S_S_,@"STO_CUDA_ENTRY STV_DEFAULT"
_Z6kerneliPiS_S_S_S_S_S_PViS_S_S_S_S_:
.text._Z6kerneliPiS_S_S_S_S_S_PViS_S_S_S_S_:
[----:B------:R-:W-:Y:S01]  /*0000*/  LDC R1, c[0x0][0x37c] ;  /* 0x0000df00ff017b82 */ /* 0x000fe20000000800 */
[----:B------:R-:W0:Y:S07]  /*0010*/  S2R R5, SR_TID.X ;  /* 0x0000000000057919 */ /* 0x000e2e0000002100 */
[----:B------:R-:W1:Y:S01]  /*0020*/  S2UR UR4, SR_CTAID.X ;  /* 0x00000000000479c3 */ /* 0x000e620000002500 */
[----:B------:R-:W2:Y:S01]  /*0030*/  LDCU UR5, c[0x0][0x380] ;  /* 0x00007000ff0577ac */ /* 0x000ea20008000800 */
[----:B------:R-:W3:Y:S06]  /*0040*/  LDCU.64 UR8, c[0x0][0x358] ;  /* 0x00006b00ff0877ac */ /* 0x000eec0008000a00 */
[----:B------:R-:W4:Y:S08]  /*0050*/  LDC.64 R2, c[0x0][0x388] ;  /* 0x0000e200ff027b82 */ /* 0x000f300000000a00 */
[----:B------:R-:W5:Y:S01]  /*0060*/  LDC.64 R8, c[0x0][0x3b8] ;  /* 0x0000ee00ff087b82 */ /* 0x000f620000000a00 */
[----:B-1----:R-:W-:-:S07]  /*0070*/  USHF.L.U32 UR4, UR4, 0xa, URZ ;  /* 0x0000000a04047899 */ /* 0x002fce00080006ff */
[----:B------:R-:W1:Y:S01]  /*0080*/  LDC.64 R14, c[0x0][0x3b0] ;  /* 0x0000ec00ff0e7b82 */ /* 0x000e620000000a00 */
[----:B0-----:R-:W-:-:S07]  /*0090*/  LOP3.LUT R5, R5, UR4, RZ, 0xfc, !PT ;  /* 0x0000000405057c12 */ /* 0x001fce000f8efcff */
[----:B------:R-:W0:Y:S01]  /*00a0*/  LDC.64 R10, c[0x0][0x3c8] ;  /* 0x0000f200ff0a7b82 */ /* 0x000e220000000a00 */
[----:B--2---:R-:W-:-:S04]  /*00b0*/  VIADD R5, R5, UR5 ;  /* 0x0000000505057c36 */ /* 0x004fc80008000000 */
[----:B----4-:R-:W-:-:S03]  /*00c0*/  IMAD.WIDE R2, R5, 0x4, R2 ;  /* 0x0000000405027825 */ /* 0x010fc600078e0202 */
[----:B------:R-:W2:Y:S03]  /*00d0*/  LDC.64 R12, c[0x0][0x3d0] ;  /* 0x0000f400ff0c7b82 */ /* 0x000ea60000000a00 */
[----:B---3--:R-:W5:Y:S05]  /*00e0*/  LDG.E R2, desc[UR8][R2.64] ;  /* 0x0000000802027981 */ /* 0x008f6a000c1e1900 */
[----:B------:R-:W3:Y:S08]  /*00f0*/  LDC.64 R16, c[0x0][0x3d8] ;  /* 0x0000f600ff107b82 */ /* 0x000ef00000000a00 */
[----:B------:R-:W4:Y:S01]  /*0100*/  LDC.64 R6, c[0x0][0x3e0] ;  /* 0x0000f800ff067b82 */ /* 0x000f220000000a00 */
[----:B--2---:R-:W-:-:S05]  /*0110*/  IMAD.WIDE R12, R5, 0x4, R12 ;  /* 0x00000004050c7825 */ /* 0x004fca00078e020c */
[----:B------:R2:W5:Y:S01]  /*0120*/  LDG.E R3, desc[UR8][R12.64] ;  /* 0x000000080c037981 */ /* 0x000562000c1e1900 */
[C---:B---3--:R-:W-:Y:S01]  /*0130*/  IMAD.WIDE R16, R5.reuse, 0x4, R16 ;  /* 0x0000000405107825 */ /* 0x048fe200078e0210 */
[----:B--2---:R-:W2:Y:S03]  /*0140*/  LDC.64 R12, c[0x0][0x3e8] ;  /* 0x0000fa00ff0c7b82 */ /* 0x004ea60000000a00 */
[----:B----4-:R-:W-:-:S04]  /*0150*/  IMAD.WIDE R6, R5, 0x4, R6 ;  /* 0x0000000405067825 */ /* 0x010fc800078e0206 */
[----:B-----5:R-:W-:-:S04]  /*0160*/  IMAD.WIDE R8, R2, 0x4, R8 ;  /* 0x0000000402087825 */ /* 0x020fc800078e0208 */
[C---:B-1----:R-:W-:Y:S02]  /*0170*/  IMAD.WIDE R14, R2.reuse, 0x4, R14 ;  /* 0x00000004020e7825 */ /* 0x042fe400078e020e */
[----:B------:R-:W3:Y:S02]  /*0180*/  LDG.E R8, desc[UR8][R8.64] ;  /* 0x0000000808087981 */ /* 0x000ee4000c1e1900 */
[----:B0-----:R-:W-:Y:S02]  /*0190*/  IMAD.WIDE R10, R2, 0x4, R10 ;  /* 0x00000004020a7825 */ /* 0x001fe400078e020a */
[----:B------:R-:W3:Y:S04]  /*01a0*/  LDG.E R14, desc[UR8][R14.64] ;  /* 0x000000080e0e7981 */ /* 0x000ee8000c1e1900 */
[----:B------:R0:W4:Y:S01]  /*01b0*/  LDG.E R0, desc[UR8][R10.64] ;  /* 0x000000080a007981 */ /* 0x000122000c1e1900 */
[----:B------:R-:W-:Y:S08]  /*01c0*/  BAR.SYNC.DEFER_BLOCKING 0x0 ;  /* 0x0000000000007b1d */ /* 0x000ff00000010000 */
[----:B0-----:R-:W0:Y:S01]  /*01d0*/  LDC.64 R10, c[0x0][0x390] ;  /* 0x0000e400ff0a7b82 */ /* 0x001e220000000a00 */
[----:B------:R-:W5:Y:S04]  /*01e0*/  LDG.E R16, desc[UR8][R16.64] ;  /* 0x0000000810107981 */ /* 0x000f68000c1e1900 */
[----:B------:R-:W5:Y:S02]  /*01f0*/  LDG.E R7, desc[UR8][R6.64] ;  /* 0x0000000806077981 */ /* 0x000f64000c1e1900 */
[----:B-----5:R-:W-:-:S13]  /*0200*/  ISETP.GT.AND P0, PT, R16, R7, PT ;  /* 0x000000071000720c */ /* 0x020fda0003f04270 */
[----:B------:R-:W1:Y:S08]  /*0210*/  @P0 LDC.64 R18, c[0x0][0x3a8] ;  /* 0x0000ea00ff120b82 */ /* 0x000e700000000a00 */
[----:B------:R-:W5:Y:S01]  /*0220*/  @!P0 LDC.64 R20, c[0x0][0x3a0] ;  /* 0x0000e800ff148b82 */ /* 0x000f620000000a00 */
[----:B-1----:R-:W-:-:S06]  /*0230*/  @P0 IMAD.WIDE R18, R2, 0x4, R18 ;  /* 0x0000000402120825 */ /* 0x002fcc00078e0212 */
[----:B------:R-:W4:Y:S01]  /*0240*/  @P0 LDG.E R18, desc[UR8][R18.64] ;  /* 0x0000000812120981 */ /* 0x000f22000c1e1900 */
[----:B-----5:R-:W-:-:S06]  /*0250*/  @!P0 IMAD.WIDE R20, R2, 0x4, R20 ;  /* 0x0000000402148825 */ /* 0x020fcc00078e0214 */
[----:B------:R-:W5:Y:S01]  /*0260*/  @!P0 LDG.E R20, desc[UR8][R20.64] ;  /* 0x0000000814148981 */ /* 0x000f62000c1e1900 */
[----:B---3--:R-:W-:Y:S02]  /*0270*/  IMAD R8, R3, R14, R8 ;  /* 0x0000000e03087224 */ /* 0x008fe400078e0208 */
[----:B--2---:R-:W-:-:S04]  /*0280*/  IMAD.WIDE R12, R5, 0x4, R12 ;  /* 0x00000004050c7825 */ /* 0x004fc800078e020c */
[----:B0-----:R-:W-:-:S04]  /*0290*/  IMAD.WIDE R10, R5, 0x4, R10 ;  /* 0x00000004050a7825 */ /* 0x001fc800078e020a */
[C---:B----4-:R-:W-:Y:S01]  /*02a0*/  @P0 IMAD.IADD R2, R7.reuse, 0x1, -R18 ;  /* 0x0000000107020824 */ /* 0x050fe200078e0a12 */
[C---:B------:R-:W-:Y:S01]  /*02b0*/  @P0 IADD3 R4, PT, PT, R16.reuse, -R18, RZ ;  /* 0x8000001210040210 */ /* 0x040fe20007ffe0ff */
[--C-:B-----5:R-:W-:Y:S02]  /*02c0*/  @!P0 IMAD.IADD R7, R7, 0x1, -R20.reuse ;  /* 0x0000000107078824 */ /* 0x120fe400078e0a14 */
[----:B------:R-:W-:Y:S02]  /*02d0*/  @!P0 IMAD.IADD R15, R16, 0x1, -R20 ;  /* 0x00000001100f8824 */ /* 0x000fe400078e0a14 */
[----:B------:R-:W0:Y:S01]  /*02e0*/  LDC.64 R16, c[0x0][0x398] ;  /* 0x0000e600ff107b82 */ /* 0x000e220000000a00 */
[----:B------:R-:W-:Y:S02]  /*02f0*/  @!P0 IABS R18, R7 ;  /* 0x0000000700128213 */ /* 0x000fe40000000000 */
[----:B------:R-:W-:-:S05]  /*0300*/  @P0 IABS R9, R2 ;  /* 0x0000000200090213 */ /* 0x000fca0000000000 */
[----:B------:R-:W1:Y:S01]  /*0310*/  LDC.64 R6, c[0x0][0x3c0] ;  /* 0x0000f000ff067b82 */ /* 0x000e620000000a00 */
[----:B------:R-:W-:Y:S02]  /*0320*/  @P0 IABS R4, R4 ;  /* 0x0000000400040213 */ /* 0x000fe40000000000 */
[----:B------:R-:W-:Y:S02]  /*0330*/  @!P0 IABS R15, R15 ;  /* 0x0000000f000f8213 */ /* 0x000fe40000000000 */
[----:B------:R-:W-:Y:S01]  /*0340*/  @P0 IADD3 R2, PT, PT, R9, -R4, RZ ;  /* 0x8000000409020210 */ /* 0x000fe20007ffe0ff */
[----:B------:R-:W-:Y:S02]  /*0350*/  @!P0 IMAD.MOV.U32 R4, RZ, RZ, R18 ;  /* 0x000000ffff048224 */ /* 0x000fe400078e0012 */
[----:B------:R-:W-:Y:S01]  /*0360*/  @!P0 IMAD.MOV.U32 R9, RZ, RZ, R15 ;  /* 0x000000ffff098224 */ /* 0x000fe200078e000f */
[----:B------:R-:W-:-:S04]  /*0370*/  @P0 IABS R18, R2 ;  /* 0x0000000200120213 */ /* 0x000fc80000000000 */
[----:B------:R-:W-:Y:S01]  /*0380*/  @!P0 IADD3 R2, PT, PT, R9, -R4, RZ ;  /* 0x8000000409028210 */ /* 0x000fe20007ffe0ff */
[----:B------:R-:W-:Y:S02]  /*0390*/  IMAD.IADD R19, R8, 0x1, R9 ;  /* 0x0000000108137824 */ /* 0x000fe400078e0209 */
[----:B------:R-:W-:Y:S01]  /*03a0*/  IMAD.IADD R15, R0, 0x1, R3 ;  /* 0x00000001000f7824 */ /* 0x000fe200078e0203 */
[----:B------:R-:W-:Y:S01]  /*03b0*/  @!P0 IABS R2, R2 ;  /* 0x0000000200028213 */ /* 0x000fe20000000000 */
[----:B------:R-:W-:Y:S01]  /*03c0*/  @P0 IMAD.MOV.U32 R0, RZ, RZ, R18 ;  /* 0x000000ffff000224 */ /* 0x000fe200078e0012 */
[----:B------:R-:W-:Y:S01]  /*03d0*/  IADD3 R18, PT, PT, R19, 0x1, RZ ;  /* 0x0000000113127810 */ /* 0x000fe20007ffe0ff */
[----:B------:R-:W-:Y:S01]  /*03e0*/  IMAD.IADD R8, R8, 0x1, R4 ;  /* 0x0000000108087824 */ /* 0x000fe200078e0204 */
[----:B------:R-:W-:Y:S01]  /*03f0*/  @!P0 MOV R0, R2 ;  /* 0x0000000200008202 */ /* 0x000fe20000000f00 */
[----:B0-----:R-:W-:Y:S01]  /*0400*/  IMAD.WIDE R2, R15, 0x4, R16 ;  /* 0x000000040f027825 */ /* 0x001fe200078e0210 */
[----:B------:R-:W-:-:S02]  /*0410*/  PLOP3.LUT P0, PT, PT, PT, PT, 0x80, 0x8 ;  /* 0x000000000008781c */ /* 0x000fc40003f0f070 */
[C---:B------:R-:W-:Y:S01]  /*0420*/  IADD3 R21, PT, PT, R19.reuse, 0x3, RZ ;  /* 0x0000000313157810 */ /* 0x040fe20007ffe0ff */
[C---:B------:R-:W-:Y:S02]  /*0430*/  VIADD R20, R19.reuse, 0x2 ;  /* 0x0000000213147836 */ /* 0x040fe40000000000 */
[----:B-1----:R-:W-:-:S08]  /*0440*/  IMAD.WIDE R6, R19, 0x4, R6 ;  /* 0x0000000413067825 */ /* 0x002fd000078e0206 */
.L_x_12:
[----:B------:R-:W0:Y:S01]  /*0450*/  S2UR UR5, SR_CgaCtaId ;  /* 0x00000000000579c3 */ /* 0x000e220000008800 */
[----:B------:R-:W-:Y:S01]  /*0460*/  UMOV UR4, 0x400 ;  /* 0x0000040000047882 */ /* 0x000fe20000000000 */
[----:B------:R-:W-:Y:S01]  /*0470*/  IMAD.MOV.U32 R14, RZ, RZ, 0x1 ;  /* 0x00000001ff0e7424 */ /* 0x000fe200078e00ff */
[----:B------:R-:W-:Y:S01]  /*0480*/  BSSY.RECONVERGENT B0, `(.L_x_0) ;  /* 0x0000005000007945 */ /* 0x000fe20003800200 */
[----:B0-----:R-:W-:-:S09]  /*0490*/  ULEA UR4, UR5, UR4, 0x18 ;  /* 0x0000000405047291 */ /* 0x001fd2000f8ec0ff */
[----:B------:R0:W-:Y:S01]  /*04a0*/  STS [UR4], R14 ;  /* 0x0000000eff007988 */ /* 0x0001e20008000804 */
[----:B-1234-:R-:W-:Y:S05]  /*04b0*/  @!P0 BRA `(.L_x_1) ;  /* 0x0000000000048947 */ /* 0x01efea0003800000 */
[----:B------:R1:W-:Y:S02]  /*04c0*/  REDG.E.MIN.S32.STRONG.GPU desc[UR8][R2.64], R5 ;  /* 0x000000050200798e */ /* 0x0003e4000c92e308 */
.L_x_1:
[----:B------:R-:W-:Y:S05]  /*04d0*/  BSYNC.RECONVERGENT B0 ;  /* 0x0000000000007941 */ /* 0x000fea0003800200 */
.L_x_0:
[----:B------:R-:W-:Y:S01]  /*04e0*/  BAR.SYNC.DEFER_BLOCKING 0x0 ;  /* 0x0000000000007b1d */ /* 0x000fe20000010000 */
[----:B------:R-:W-:Y:S02]  /*04f0*/  PLOP3.LUT P1, PT, P0, PT, PT, 0x80, 0x8 ;  /* 0x000000000008781c */ /* 0x000fe4000072f070 */
[----:B------:R-:W-:-:S11]  /*0500*/  PLOP3.LUT P0, PT, PT, PT, PT, 0x8, 0x80 ;  /* 0x000000000080781c */ /* 0x000fd60003f0e170 */
[----:B------:R-:W-:Y:S05]  /*0510*/  @!P1 BRA `(.L_x_2) ;  /* 0x00000004005c9947 */ /* 0x000fea0003800000 */
[----:B0-----:R-:W2:Y:S02]  /*0520*/  LDG.E R14, desc[UR8][R2.64] ;  /* 0x00000008020e7981 */ /* 0x001ea4000c1e1900 */
[----:B--2---:R-:W-:-:S13]  /*0530*/  ISETP.NE.AND P1, PT, R14, R5, PT ;  /* 0x000000050e00720c */ /* 0x004fda0003f25270 */
[----:B------:R-:W-:Y:S05]  /*0540*/  @P1 BRA `(.L_x_3) ;  /* 0x0000000400481947 */ /* 0x000fea0003800000 */
[----:B------:R-:W-:Y:S01]  /*0550*/  ISETP.GE.U32.AND P1, PT, R9, R4, PT ;  /* 0x000000040900720c */ /* 0x000fe20003f26070 */
[----:B------:R-:W-:-:S12]  /*0560*/  BSSY B0, `(.L_x_4) ;  /* 0x000004c000007945 */ /* 0x000fd80003800000 */
[----:B------:R-:W-:Y:S05]  /*0570*/  @P1 BRA `(.L_x_5) ;  /* 0x0000000000401947 */ /* 0x000fea0003800000 */
[----:B------:R-:W-:Y:S02]  /*0580*/  HFMA2 R24, -RZ, RZ, 0, 0 ;  /* 0x00000000ff187431 */ /* 0x000fe400000001ff */
[----:B------:R-:W-:-:S07]  /*0590*/  IMAD.MOV.U32 R23, RZ, RZ, R19 ;  /* 0x000000ffff177224 */ /* 0x000fce00078e0013 */
.L_x_7:
[----:B------:R-:W0:Y:S01]  /*05a0*/  LDC.64 R14, c[0x0][0x3c0] ;  /* 0x0000f000ff0e7b82 */ /* 0x000e220000000a00 */
[----:B------:R-:W2:Y:S01]  /*05b0*/  LDG.E R25, desc[UR8][R12.64] ;  /* 0x000000080c197981 */ /* 0x000ea2000c1e1900 */
[----:B0-----:R-:W-:-:S05]  /*05c0*/  IMAD.WIDE R16, R23, 0x4, R14 ;  /* 0x0000000417107825 */ /* 0x001fca00078e020e */
[----:B------:R-:W2:Y:S02]  /*05d0*/  LDG.E.STRONG.SYS R22, desc[UR8][R16.64] ;  /* 0x0000000810167981 */ /* 0x000ea4000c1f5900 */
[----:B--2---:R-:W-:-:S05]  /*05e0*/  IADD3 R25, PT, PT, R22, -R25, RZ ;  /* 0x8000001916197210 */ /* 0x004fca0007ffe0ff */
[----:B------:R0:W-:Y:S04]  /*05f0*/  STG.E.STRONG.SYS desc[UR8][R16.64], R25 ;  /* 0x0000001910007986 */ /* 0x0001e8000c115908 */
[----:B------:R-:W2:Y:S01]  /*0600*/  LDG.E.STRONG.SYS R22, desc[UR8][R16.64] ;  /* 0x0000000810167981 */ /* 0x000ea2000c1f5900 */
[----:B------:R-:W-:Y:S05]  /*0610*/  YIELD ;  /* 0x0000000000007946 */ /* 0x000fea0003800000 */
[----:B--2---:R-:W-:-:S13]  /*0620*/  ISETP.GT.AND P1, PT, R22, -0x1, PT ;  /* 0xffffffff1600780c */ /* 0x004fda0003f24270 */
[----:B0-----:R-:W-:Y:S05]  /*0630*/  @!P1 BRA `(.L_x_6) ;  /* 0x00000000001c9947 */ /* 0x001fea0003800000 */
[----:B------:R-:W-:Y:S01]  /*0640*/  VIADD R23, R23, 0x1 ;  /* 0x0000000117177836 */ /* 0x000fe20000000000 */
[----:B------:R-:W-:-:S04]  /*0650*/  IADD3 R24, PT, PT, R24, 0x1, RZ ;  /* 0x0000000118187810 */ /* 0x000fc80007ffe0ff */
[----:B------:R-:W-:-:S13]  /*0660*/  ISETP.GE.AND P1, PT, R23, R8, PT ;  /* 0x000000081700720c */ /* 0x000fda0003f26270 */
[----:B------:R-:W-:Y:S05]  /*0670*/  @!P1 BRA `(.L_x_7) ;  /* 0xfffffffc00c89947 */ /* 0x000fea000383ffff */
.L_x_5:
[----:B------:R-:W2:Y:S02]  /*0680*/  LDG.E R25, desc[UR8][R12.64] ;  /* 0x000000080c197981 */ /* 0x000ea4000c1e1900 */
[----:B--2---:R-:W-:Y:S01]  /*0690*/  IMAD R25, R25, R0, RZ ;  /* 0x0000000019197224 */ /* 0x004fe200078e02ff */
[----:B------:R-:W-:Y:S06]  /*06a0*/  BRA `(.L_x_8) ;  /* 0x0000000000dc7947 */ /* 0x000fec0003800000 */
.L_x_6:
[----:B------:R-:W-:Y:S01]  /*06b0*/  ISETP.GT.AND P1, PT, R19, R23, PT ;  /* 0x000000171300720c */ /* 0x000fe20003f24270 */
[----:B------:R-:W-:-:S12]  /*06c0*/  IMAD.MOV.U32 R25, RZ, RZ, RZ ;  /* 0x000000ffff197224 */ /* 0x000fd800078e00ff */
[----:B------:R-:W-:Y:S05]  /*06d0*/  @P1 BRA `(.L_x_8) ;  /* 0x0000000000d01947 */ /* 0x000fea0003800000 */
[----:B------:R-:W-:Y:S01]  /*06e0*/  LOP3.LUT R22, R24, 0x3, RZ, 0xc0, !PT ;  /* 0x0000000318167812 */ /* 0x000fe200078ec0ff */
[----:B------:R-:W-:Y:S01]  /*06f0*/  BSSY.RECONVERGENT B1, `(.L_x_9) ;  /* 0x0000017000017945 */ /* 0x000fe20003800200 */
[----:B------:R-:W-:Y:S02]  /*0700*/  MOV R16, R19 ;  /* 0x0000001300107202 */ /* 0x000fe40000000f00 */
[----:B------:R-:W-:-:S13]  /*0710*/  ISETP.NE.AND P1, PT, R22, 0x3, PT ;  /* 0x000000031600780c */ /* 0x000fda0003f25270 */
[----:B------:R-:W-:Y:S05]  /*0720*/  @!P1 BRA `(.L_x_10) ;  /* 0x00000000004c9947 */ /* 0x000fea0003800000 */
[----:B------:R-:W2:Y:S04]  /*0730*/  LDG.E R17, desc[UR8][R12.64] ;  /* 0x000000080c117981 */ /* 0x000ea8000c1e1900 */
[----:B------:R-:W2:Y:S01]  /*0740*/  LDG.E.STRONG.SYS R16, desc[UR8][R6.64] ;  /* 0x0000000806107981 */ /* 0x000ea2000c1f5900 */
[----:B------:R-:W-:Y:S01]  /*0750*/  ISETP.NE.AND P1, PT, R22, RZ, PT ;  /* 0x000000ff1600720c */ /* 0x000fe20003f25270 */
[----:B--2---:R-:W-:Y:S01]  /*0760*/  IMAD.IADD R17, R16, 0x1, R17 ;  /* 0x0000000110117824 */ /* 0x004fe200078e0211 */
[----:B------:R-:W-:-:S04]  /*0770*/  MOV R16, R18 ;  /* 0x0000001200107202 */ /* 0x000fc80000000f00 */
[----:B------:R0:W-:Y:S07]  /*0780*/  STG.E.STRONG.SYS desc[UR8][R6.64], R17 ;  /* 0x0000001106007986 */ /* 0x0001ee000c115908 */
[----:B------:R-:W-:Y:S05]  /*0790*/  @!P1 BRA `(.L_x_10) ;  /* 0x0000000000309947 */ /* 0x000fea0003800000 */
[----:B------:R-:W2:Y:S04]  /*07a0*/  LDG.E R16, desc[UR8][R12.64] ;  /* 0x000000080c107981 */ /* 0x000ea8000c1e1900 */
[----:B0-----:R-:W2:Y:S01]  /*07b0*/  LDG.E.STRONG.SYS R17, desc[UR8][R6.64+0x4] ;  /* 0x0000040806117981 */ /* 0x001ea2000c1f5900 */
[----:B------:R-:W-:Y:S01]  /*07c0*/  ISETP.NE.AND P1, PT, R22, 0x1, PT ;  /* 0x000000011600780c */ /* 0x000fe20003f25270 */
[----:B--2---:R-:W-:Y:S01]  /*07d0*/  IMAD.IADD R17, R16, 0x1, R17 ;  /* 0x0000000110117824 */ /* 0x004fe200078e0211 */
[----:B------:R-:W-:-:S04]  /*07e0*/  MOV R16, R20 ;  /* 0x0000001400107202 */ /* 0x000fc80000000f00 */
[----:B------:R2:W-:Y:S07]  /*07f0*/  STG.E.STRONG.SYS desc[UR8][R6.64+0x4], R17 ;  /* 0x0000041106007986 */ /* 0x0005ee000c115908 */
[----:B------:R-:W-:Y:S05]  /*0800*/  @!P1 BRA `(.L_x_10) ;  /* 0x0000000000149947 */ /* 0x000fea0003800000 */
[----:B------:R-:W3:Y:S04]  /*0810*/  LDG.E R16, desc[UR8][R12.64] ;  /* 0x000000080c107981 */ /* 0x000ee8000c1e1900 */
[----:B--2---:R-:W3:Y:S02]  /*0820*/  LDG.E.STRONG.SYS R17, desc[UR8][R6.64+0x8] ;  /* 0x0000080806117981 */ /* 0x004ee4000c1f5900 */
[----:B---3--:R-:W-:Y:S01]  /*0830*/  IMAD.IADD R17, R16, 0x1, R17 ;  /* 0x0000000110117824 */ /* 0x008fe200078e0211 */
[----:B------:R-:W-:-:S04]  /*0840*/  MOV R16, R21 ;  /* 0x0000001500107202 */ /* 0x000fc80000000f00 */
[----:B------:R3:W-:Y:S03]  /*0850*/  STG.E.STRONG.SYS desc[UR8][R6.64+0x8], R17 ;  /* 0x0000081106007986 */ /* 0x0007e6000c115908 */
.L_x_10:
[----:B------:R-:W-:Y:S05]  /*0860*/  BSYNC.RECONVERGENT B1 ;  /* 0x0000000000017941 */ /* 0x000fea0003800200 */
.L_x_9:
[----:B------:R-:W-:-:S13]  /*0870*/  ISETP.GE.U32.AND P1, PT, R24, 0x3, PT ;  /* 0x000000031800780c */ /* 0x000fda0003f26070 */
[----:B------:R-:W-:Y:S05]  /*0880*/  @!P1 BRA `(.L_x_8) ;  /* 0x0000000000649947 */ /* 0x000fea0003800000 */
[C---:B------:R-:W-:Y:S01]  /*0890*/  IMAD.IADD R22, R16.reuse, 0x1, -R23 ;  /* 0x0000000110167824 */ /* 0x040fe200078e0a17 */
[----:B------:R-:W-:-:S07]  /*08a0*/  IADD3 R23, PT, PT, R16, -0x1, RZ ;  /* 0xffffffff10177810 */ /* 0x000fce0007ffe0ff */
.L_x_11:
[----:B0-234-:R-:W-:Y:S01]  /*08b0*/  VIADD R17, R23, 0x1 ;  /* 0x0000000117117836 */ /* 0x01dfe20000000000 */
[----:B------:R-:W2:Y:S03]  /*08c0*/  LDG.E R24, desc[UR8][R12.64] ;  /* 0x000000080c187981 */ /* 0x000ea6000c1e1900 */
[----:B------:R-:W-:-:S05]  /*08d0*/  IMAD.WIDE R16, R17, 0x4, R14 ;  /* 0x0000000411107825 */ /* 0x000fca00078e020e */
[----:B------:R-:W2:Y:S02]  /*08e0*/  LDG.E.STRONG.SYS R27, desc[UR8][R16.64] ;  /* 0x00000008101b7981 */ /* 0x000ea4000c1f5900 */
[----:B--2---:R-:W-:-:S05]  /*08f0*/  IADD3 R27, PT, PT, R24, R27, RZ ;  /* 0x0000001b181b7210 */ /* 0x004fca0007ffe0ff */
[----:B------:R0:W-:Y:S04]  /*0900*/  STG.E.STRONG.SYS desc[UR8][R16.64], R27 ;  /* 0x0000001b10007986 */ /* 0x0001e8000c115908 */
[----:B------:R-:W2:Y:S04]  /*0910*/  LDG.E R24, desc[UR8][R12.64] ;  /* 0x000000080c187981 */ /* 0x000ea8000c1e1900 */
[----:B------:R-:W2:Y:S02]  /*0920*/  LDG.E.STRONG.SYS R29, desc[UR8][R16.64+0x4] ;  /* 0x00000408101d7981 */ /* 0x000ea4000c1f5900 */
[----:B--2---:R-:W-:-:S05]  /*0930*/  IMAD.IADD R29, R24, 0x1, R29 ;  /* 0x00000001181d7824 */ /* 0x004fca00078e021d */
[----:B------:R4:W-:Y:S04]  /*0940*/  STG.E.STRONG.SYS desc[UR8][R16.64+0x4], R29 ;  /* 0x0000041d10007986 */ /* 0x0009e8000c115908 */
[----:B------:R-:W2:Y:S04]  /*0950*/  LDG.E R24, desc[UR8][R12.64] ;  /* 0x000000080c187981 */ /* 0x000ea8000c1e1900 */
[----:B------:R-:W2:Y:S02]  /*0960*/  LDG.E.STRONG.SYS R26, desc[UR8][R16.64+0x8] ;  /* 0x00000808101a7981 */ /* 0x000ea4000c1f5900 */
[----:B--2---:R-:W-:-:S05]  /*0970*/  IADD3 R24, PT, PT, R24, R26, RZ ;  /* 0x0000001a18187210 */ /* 0x004fca0007ffe0ff */
[----:B------:R4:W-:Y:S04]  /*0980*/  STG.E.STRONG.SYS desc[UR8][R16.64+0x8], R24 ;  /* 0x0000081810007986 */ /* 0x0009e8000c115908 */
[----:B------:R-:W0:Y:S04]  /*0990*/  LDG.E R26, desc[UR8][R12.64] ;  /* 0x000000080c1a7981 */ /* 0x000e28000c1e1900 */
[----:B------:R-:W0:Y:S01]  /*09a0*/  LDG.E.STRONG.SYS R28, desc[UR8][R16.64+0xc] ;  /* 0x00000c08101c7981 */ /* 0x000e22000c1f5900 */
[----:B------:R-:W-:-:S04]  /*09b0*/  IADD3 R22, PT, PT, R22, 0x4, RZ ;  /* 0x0000000416167810 */ /* 0x000fc80007ffe0ff */
[----:B------:R-:W-:Y:S01]  /*09c0*/  ISETP.NE.AND P1, PT, R22, 0x1, PT ;  /* 0x000000011600780c */ /* 0x000fe20003f25270 */
[----:B------:R-:W-:Y:S05]  /*09d0*/  YIELD ;  /* 0x0000000000007946 */ /* 0x000fea0003800000 */
[----:B------:R-:W-:Y:S02]  /*09e0*/  VIADD R23, R23, 0x4 ;  /* 0x0000000417177836 */ /* 0x000fe40000000000 */
[----:B0-----:R-:W-:-:S05]  /*09f0*/  IMAD.IADD R27, R26, 0x1, R28 ;  /* 0x000000011a1b7824 */ /* 0x001fca00078e021c */
[----:B------:R4:W-:Y:S01]  /*0a00*/  STG.E.STRONG.SYS desc[UR8][R16.64+0xc], R27 ;  /* 0x00000c1b10007986 */ /* 0x0009e2000c115908 */
[----:B------:R-:W-:Y:S05]  /*0a10*/  @P1 BRA `(.L_x_11) ;  /* 0xfffffffc00a41947 */ /* 0x000fea000383ffff */
.L_x_8:
[----:B------:R-:W-:Y:S05]  /*0a20*/  BSYNC B0 ;  /* 0x0000000000007941 */ /* 0x000fea0003800000 */
.L_x_4:
[----:B------:R-:W-:Y:S01]  /*0a30*/  HFMA2 R15, -RZ, RZ, 0, 0.027587890625 ;  /* 0x00002710ff0f7431 */ /* 0x000fe200000001ff */
[----:B------:R0:W-:Y:S04]  /*0a40*/  STG.E desc[UR8][R10.64], R25 ;  /* 0x000000190a007986 */ /* 0x0001e8000c101908 */
[----:B------:R0:W-:Y:S01]  /*0a50*/  STG.E desc[UR8][R2.64], R15 ;  /* 0x0000000f02007986 */ /* 0x0001e2000c101908 */
[----:B------:R-:W-:Y:S05]  /*0a60*/  BRA `(.L_x_2) ;  /* 0x0000000000087947 */ /* 0x000fea0003800000 */
.L_x_3:
[----:B------:R-:W-:Y:S01]  /*0a70*/  STS [UR4], RZ ;  /* 0x000000ffff007988 */ /* 0x000fe20008000804 */
[----:B------:R-:W-:-:S13]  /*0a80*/  PLOP3.LUT P0, PT, PT, PT, PT, 0x80, 0x8 ;  /* 0x000000000008781c */ /* 0x000fda0003f0f070 */
.L_x_2:
[----:B------:R-:W-:Y:S05]  /*0a90*/  WARPSYNC.ALL ;  /* 0x0000000000007948 */ /* 0x000fea0003800000 */
[----:B------:R-:W5:Y:S08]  /*0aa0*/  S2UR UR6, SR_CgaCtaId ;  /* 0x00000000000679c3 */ /* 0x000f700000008800 */
[----:B------:R-:W-:Y:S06]  /*0ab0*/  BAR.SYNC.DEFER_BLOCKING 0x0 ;  /* 0x0000000000007b1d */ /* 0x000fec0000010000 */
[----:B------:R-:W-:-:S02]  /*0ac0*/  UMOV UR5, 0x400 ;  /* 0x0000040000057882 */ /* 0x000fc40000000000 */
[----:B-----5:R-:W-:-:S09]  /*0ad0*/  ULEA UR5, UR6, UR5, 0x18 ;  /* 0x0000000506057291 */ /* 0x020fd2000f8ec0ff */
[----:B0-----:R-:W0:Y:S02]  /*0ae0*/  LDS R14, [UR5] ;  /* 0x00000005ff0e7984 */ /* 0x001e240008000800 */
[----:B0-----:R-:W-:-:S13]  /*0af0*/  ISETP.NE.AND P1, PT, R14, RZ, PT ;  /* 0x000000ff0e00720c */ /* 0x001fda0003f25270 */
[----:B------:R-:W-:Y:S05]  /*0b00*/  @!P1 BRA `(.L_x_12) ;  /* 0xfffffff800509947 */ /* 0x000fea000383ffff */
[----:B------:R-:W-:Y:S06]  /*0b10*/  BAR.SYNC.DEFER_BLOCKING 0x0 ;  /* 0x0000000000007b1d */ /* 0x000fec0000010000 */
[----:B------:R-:W-:Y:S05]  /*0b20*/  EXIT ;  /* 0x000000000000794d */ /* 0x000fea0003800000 */
.L_x_13:
[----:B------:R-:W-:-:S00]  /*0b30*/  BRA `(.L_x_13) ;  /* 0xfffffffc00fc7947 */ /* 0x000fc0000383ffff */
[----:B------:R-:W-:-:S00]  /*0b40*/  NOP ;  /* 0x0000000000007918 */ /* 0x000fc00000000000 */
        /* <DEDUP_REMOVED lines=11> */
.L_x_14:


//--------------------- .nv.shared._Z6kerneliPiS_S_S_S_S_S_PViS_S_S_S_S_ --------------------------
	.section	.nv.shared._Z6kerneliPiS_S_S_S_S_S_PViS_S_S_S_S_,"aw",@nobits
	.sectionflags	@""
	.align	4
.nv.shared._Z6kerneliPiS_S_S_S_S_S_PViS_S_S_S_S_:
	.zero		1028


//--------------------- .nv.shared.reserved.0     --------------------------
	.section	.nv.shared.reserved.0,"aw",@nobits
	.weak		__nv_reservedSMEM_offset_0_alias
	.size		__nv_reservedSMEM_offset_0_alias, 0, 64
	.other		__nv_reservedSMEM_offset_0_alias,@"STO_CUDA_RESERVED_SHARED STV_DEFAULT"
__nv_reservedSMEM_offset_0_alias:
	.zero		0
	.zero		64


//--------------------- .nv.constant0._Z6kerneliPiS_S_S_S_S_S_PViS_S_S_S_S_ --------------------------
	.section	.nv.constant0._Z6kerneliPiS_S_S_S_S_S_PViS_S_S_S_S_,"a",@progbits
	.sectionflags	@""
	.align	4
.nv.constant0._Z6kerneliPiS_S_S_S_S_S_PViS_S_S_S_S_:
	.zero		1008


//--------------------- SYMBOLS --------------------------

	.type		.nv.reservedSmem.offset0,@object
	.size		.nv.reservedSmem.offset0,0x4
	.type		.nv.reservedSmem.cap,@object
	.size		.nv.reservedSmem.cap,0x4
